//
// Generated by NVIDIA NVVM Compiler
//
// Compiler Build ID: CL-36424714
// Cuda compilation tools, release 13.0, V13.0.88
// Based on NVVM 20.0.0
//

.version 9.0
.target sm_100
.address_size 64

	// .globl	_Z16setupCurandStateP17curandStateXORWOWi
.global .align 4 .b8 precalc_xorwow_matrix[102400];
.global .align 4 .b8 precalc_xorwow_offset_matrix[102400];
.global .align 4 .b8 mrg32k3aM1[2304];
.global .align 4 .b8 mrg32k3aM2[2304];
.global .align 4 .b8 mrg32k3aM1SubSeq[2016];
.global .align 4 .b8 mrg32k3aM2SubSeq[2016];
.global .align 4 .b8 mrg32k3aM1Seq[2304];
.global .align 4 .b8 mrg32k3aM2Seq[2304];
.const .align 8 .b8 __cr_lgamma_table[72];

.visible .entry _Z16setupCurandStateP17curandStateXORWOWi(
	.param .u64 .ptr .align 1 _Z16setupCurandStateP17curandStateXORWOWi_param_0,
	.param .u32 _Z16setupCurandStateP17curandStateXORWOWi_param_1
)
{
	.reg .pred 	%p<25>;
	.reg .b32 	%r<407>;
	.reg .b64 	%rd<18>;

	ld.param.u64 	%rd8, [_Z16setupCurandStateP17curandStateXORWOWi_param_0];
	ld.param.u32 	%r183, [_Z16setupCurandStateP17curandStateXORWOWi_param_1];
	mov.u32 	%r184, %tid.x;
	mov.u32 	%r185, %ntid.x;
	mov.u32 	%r186, %ctaid.x;
	mad.lo.s32 	%r1, %r185, %r186, %r184;
	setp.ge.s32 	%p1, %r1, %r183;
	@%p1 bra 	$L__BB0_44;
	cvta.to.global.u64 	%rd9, %rd8;
	cvt.s64.s32 	%rd17, %r1;
	mul.wide.s32 	%rd10, %r1, 48;
	add.s64 	%rd2, %rd9, %rd10;
	mov.b32 	%r187, 1593684748;
	mov.b32 	%r188, 832094735;
	st.global.v2.u32 	[%rd2], {%r188, %r187};
	mov.b32 	%r189, -123459836;
	mov.b32 	%r190, 1111207954;
	st.global.v2.u32 	[%rd2+8], {%r190, %r189};
	mov.b32 	%r191, 1476011280;
	mov.b32 	%r192, -589760388;
	st.global.v2.u32 	[%rd2+16], {%r192, %r191};
	setp.eq.s32 	%p2, %r1, 0;
	@%p2 bra 	$L__BB0_43;
	mov.b32 	%r313, 0;
	mov.u64 	%rd12, precalc_xorwow_matrix;
$L__BB0_3:
	and.b64  	%rd4, %rd17, 3;
	setp.eq.s64 	%p3, %rd4, 0;
	@%p3 bra 	$L__BB0_42;
	mul.wide.u32 	%rd11, %r313, 3200;
	add.s64 	%rd5, %rd12, %rd11;
	cvt.u32.u64 	%r3, %rd4;
	mov.b32 	%r314, 0;
$L__BB0_5:
	mov.b32 	%r327, 0;
	mov.u32 	%r328, %r327;
	mov.u32 	%r329, %r327;
	mov.u32 	%r330, %r327;
	mov.u32 	%r331, %r327;
	mov.u32 	%r320, %r327;
$L__BB0_6:
	mul.wide.u32 	%rd13, %r320, 4;
	add.s64 	%rd14, %rd2, %rd13;
	ld.global.u32 	%r11, [%rd14+4];
	shl.b32 	%r12, %r320, 5;
	mov.b32 	%r326, 0;
$L__BB0_7:
	.pragma "nounroll";
	shr.u32 	%r197, %r11, %r326;
	and.b32  	%r198, %r197, 1;
	setp.eq.b32 	%p4, %r198, 1;
	not.pred 	%p5, %p4;
	add.s32 	%r199, %r12, %r326;
	mul.lo.s32 	%r200, %r199, 5;
	mul.wide.u32 	%rd15, %r200, 4;
	add.s64 	%rd6, %rd5, %rd15;
	@%p5 bra 	$L__BB0_9;
	ld.global.u32 	%r201, [%rd6];
	xor.b32  	%r331, %r331, %r201;
	ld.global.u32 	%r202, [%rd6+4];
	xor.b32  	%r330, %r330, %r202;
	ld.global.u32 	%r203, [%rd6+8];
	xor.b32  	%r329, %r329, %r203;
	ld.global.u32 	%r204, [%rd6+12];
	xor.b32  	%r328, %r328, %r204;
	ld.global.u32 	%r205, [%rd6+16];
	xor.b32  	%r327, %r327, %r205;
$L__BB0_9:
	and.b32  	%r207, %r197, 2;
	setp.eq.s32 	%p6, %r207, 0;
	@%p6 bra 	$L__BB0_11;
	ld.global.u32 	%r208, [%rd6+20];
	xor.b32  	%r331, %r331, %r208;
	ld.global.u32 	%r209, [%rd6+24];
	xor.b32  	%r330, %r330, %r209;
	ld.global.u32 	%r210, [%rd6+28];
	xor.b32  	%r329, %r329, %r210;
	ld.global.u32 	%r211, [%rd6+32];
	xor.b32  	%r328, %r328, %r211;
	ld.global.u32 	%r212, [%rd6+36];
	xor.b32  	%r327, %r327, %r212;
$L__BB0_11:
	and.b32  	%r214, %r197, 4;
	setp.eq.s32 	%p7, %r214, 0;
	@%p7 bra 	$L__BB0_13;
	ld.global.u32 	%r215, [%rd6+40];
	xor.b32  	%r331, %r331, %r215;
	ld.global.u32 	%r216, [%rd6+44];
	xor.b32  	%r330, %r330, %r216;
	ld.global.u32 	%r217, [%rd6+48];
	xor.b32  	%r329, %r329, %r217;
	ld.global.u32 	%r218, [%rd6+52];
	xor.b32  	%r328, %r328, %r218;
	ld.global.u32 	%r219, [%rd6+56];
	xor.b32  	%r327, %r327, %r219;
$L__BB0_13:
	and.b32  	%r221, %r197, 8;
	setp.eq.s32 	%p8, %r221, 0;
	@%p8 bra 	$L__BB0_15;
	ld.global.u32 	%r222, [%rd6+60];
	xor.b32  	%r331, %r331, %r222;
	ld.global.u32 	%r223, [%rd6+64];
	xor.b32  	%r330, %r330, %r223;
	ld.global.u32 	%r224, [%rd6+68];
	xor.b32  	%r329, %r329, %r224;
	ld.global.u32 	%r225, [%rd6+72];
	xor.b32  	%r328, %r328, %r225;
	ld.global.u32 	%r226, [%rd6+76];
	xor.b32  	%r327, %r327, %r226;
$L__BB0_15:
	and.b32  	%r228, %r197, 16;
	setp.eq.s32 	%p9, %r228, 0;
	@%p9 bra 	$L__BB0_17;
	ld.global.u32 	%r229, [%rd6+80];
	xor.b32  	%r331, %r331, %r229;
	ld.global.u32 	%r230, [%rd6+84];
	xor.b32  	%r330, %r330, %r230;
	ld.global.u32 	%r231, [%rd6+88];
	xor.b32  	%r329, %r329, %r231;
	ld.global.u32 	%r232, [%rd6+92];
	xor.b32  	%r328, %r328, %r232;
	ld.global.u32 	%r233, [%rd6+96];
	xor.b32  	%r327, %r327, %r233;
$L__BB0_17:
	and.b32  	%r235, %r197, 32;
	setp.eq.s32 	%p10, %r235, 0;
	@%p10 bra 	$L__BB0_19;
	ld.global.u32 	%r236, [%rd6+100];
	xor.b32  	%r331, %r331, %r236;
	ld.global.u32 	%r237, [%rd6+104];
	xor.b32  	%r330, %r330, %r237;
	ld.global.u32 	%r238, [%rd6+108];
	xor.b32  	%r329, %r329, %r238;
	ld.global.u32 	%r239, [%rd6+112];
	xor.b32  	%r328, %r328, %r239;
	ld.global.u32 	%r240, [%rd6+116];
	xor.b32  	%r327, %r327, %r240;
$L__BB0_19:
	and.b32  	%r242, %r197, 64;
	setp.eq.s32 	%p11, %r242, 0;
	@%p11 bra 	$L__BB0_21;
	ld.global.u32 	%r243, [%rd6+120];
	xor.b32  	%r331, %r331, %r243;
	ld.global.u32 	%r244, [%rd6+124];
	xor.b32  	%r330, %r330, %r244;
	ld.global.u32 	%r245, [%rd6+128];
	xor.b32  	%r329, %r329, %r245;
	ld.global.u32 	%r246, [%rd6+132];
	xor.b32  	%r328, %r328, %r246;
	ld.global.u32 	%r247, [%rd6+136];
	xor.b32  	%r327, %r327, %r247;
$L__BB0_21:
	and.b32  	%r249, %r197, 128;
	setp.eq.s32 	%p12, %r249, 0;
	@%p12 bra 	$L__BB0_23;
	ld.global.u32 	%r250, [%rd6+140];
	xor.b32  	%r331, %r331, %r250;
	ld.global.u32 	%r251, [%rd6+144];
	xor.b32  	%r330, %r330, %r251;
	ld.global.u32 	%r252, [%rd6+148];
	xor.b32  	%r329, %r329, %r252;
	ld.global.u32 	%r253, [%rd6+152];
	xor.b32  	%r328, %r328, %r253;
	ld.global.u32 	%r254, [%rd6+156];
	xor.b32  	%r327, %r327, %r254;
$L__BB0_23:
	and.b32  	%r256, %r197, 256;
	setp.eq.s32 	%p13, %r256, 0;
	@%p13 bra 	$L__BB0_25;
	ld.global.u32 	%r257, [%rd6+160];
	xor.b32  	%r331, %r331, %r257;
	ld.global.u32 	%r258, [%rd6+164];
	xor.b32  	%r330, %r330, %r258;
	ld.global.u32 	%r259, [%rd6+168];
	xor.b32  	%r329, %r329, %r259;
	ld.global.u32 	%r260, [%rd6+172];
	xor.b32  	%r328, %r328, %r260;
	ld.global.u32 	%r261, [%rd6+176];
	xor.b32  	%r327, %r327, %r261;
$L__BB0_25:
	and.b32  	%r263, %r197, 512;
	setp.eq.s32 	%p14, %r263, 0;
	@%p14 bra 	$L__BB0_27;
	ld.global.u32 	%r264, [%rd6+180];
	xor.b32  	%r331, %r331, %r264;
	ld.global.u32 	%r265, [%rd6+184];
	xor.b32  	%r330, %r330, %r265;
	ld.global.u32 	%r266, [%rd6+188];
	xor.b32  	%r329, %r329, %r266;
	ld.global.u32 	%r267, [%rd6+192];
	xor.b32  	%r328, %r328, %r267;
	ld.global.u32 	%r268, [%rd6+196];
	xor.b32  	%r327, %r327, %r268;
$L__BB0_27:
	and.b32  	%r270, %r197, 1024;
	setp.eq.s32 	%p15, %r270, 0;
	@%p15 bra 	$L__BB0_29;
	ld.global.u32 	%r271, [%rd6+200];
	xor.b32  	%r331, %r331, %r271;
	ld.global.u32 	%r272, [%rd6+204];
	xor.b32  	%r330, %r330, %r272;
	ld.global.u32 	%r273, [%rd6+208];
	xor.b32  	%r329, %r329, %r273;
	ld.global.u32 	%r274, [%rd6+212];
	xor.b32  	%r328, %r328, %r274;
	ld.global.u32 	%r275, [%rd6+216];
	xor.b32  	%r327, %r327, %r275;
$L__BB0_29:
	and.b32  	%r277, %r197, 2048;
	setp.eq.s32 	%p16, %r277, 0;
	@%p16 bra 	$L__BB0_31;
	ld.global.u32 	%r278, [%rd6+220];
	xor.b32  	%r331, %r331, %r278;
	ld.global.u32 	%r279, [%rd6+224];
	xor.b32  	%r330, %r330, %r279;
	ld.global.u32 	%r280, [%rd6+228];
	xor.b32  	%r329, %r329, %r280;
	ld.global.u32 	%r281, [%rd6+232];
	xor.b32  	%r328, %r328, %r281;
	ld.global.u32 	%r282, [%rd6+236];
	xor.b32  	%r327, %r327, %r282;
$L__BB0_31:
	and.b32  	%r284, %r197, 4096;
	setp.eq.s32 	%p17, %r284, 0;
	@%p17 bra 	$L__BB0_33;
	ld.global.u32 	%r285, [%rd6+240];
	xor.b32  	%r331, %r331, %r285;
	ld.global.u32 	%r286, [%rd6+244];
	xor.b32  	%r330, %r330, %r286;
	ld.global.u32 	%r287, [%rd6+248];
	xor.b32  	%r329, %r329, %r287;
	ld.global.u32 	%r288, [%rd6+252];
	xor.b32  	%r328, %r328, %r288;
	ld.global.u32 	%r289, [%rd6+256];
	xor.b32  	%r327, %r327, %r289;
$L__BB0_33:
	and.b32  	%r291, %r197, 8192;
	setp.eq.s32 	%p18, %r291, 0;
	@%p18 bra 	$L__BB0_35;
	ld.global.u32 	%r292, [%rd6+260];
	xor.b32  	%r331, %r331, %r292;
	ld.global.u32 	%r293, [%rd6+264];
	xor.b32  	%r330, %r330, %r293;
	ld.global.u32 	%r294, [%rd6+268];
	xor.b32  	%r329, %r329, %r294;
	ld.global.u32 	%r295, [%rd6+272];
	xor.b32  	%r328, %r328, %r295;
	ld.global.u32 	%r296, [%rd6+276];
	xor.b32  	%r327, %r327, %r296;
$L__BB0_35:
	and.b32  	%r298, %r197, 16384;
	setp.eq.s32 	%p19, %r298, 0;
	@%p19 bra 	$L__BB0_37;
	ld.global.u32 	%r299, [%rd6+280];
	xor.b32  	%r331, %r331, %r299;
	ld.global.u32 	%r300, [%rd6+284];
	xor.b32  	%r330, %r330, %r300;
	ld.global.u32 	%r301, [%rd6+288];
	xor.b32  	%r329, %r329, %r301;
	ld.global.u32 	%r302, [%rd6+292];
	xor.b32  	%r328, %r328, %r302;
	ld.global.u32 	%r303, [%rd6+296];
	xor.b32  	%r327, %r327, %r303;
$L__BB0_37:
	and.b32  	%r305, %r197, 32768;
	setp.eq.s32 	%p20, %r305, 0;
	@%p20 bra 	$L__BB0_39;
	ld.global.u32 	%r306, [%rd6+300];
	xor.b32  	%r331, %r331, %r306;
	ld.global.u32 	%r307, [%rd6+304];
	xor.b32  	%r330, %r330, %r307;
	ld.global.u32 	%r308, [%rd6+308];
	xor.b32  	%r329, %r329, %r308;
	ld.global.u32 	%r309, [%rd6+312];
	xor.b32  	%r328, %r328, %r309;
	ld.global.u32 	%r310, [%rd6+316];
	xor.b32  	%r327, %r327, %r310;
$L__BB0_39:
	add.s32 	%r326, %r326, 16;
	setp.ne.s32 	%p21, %r326, 32;
	@%p21 bra 	$L__BB0_7;
	mad.lo.s32 	%r311, %r320, -31, %r12;
	add.s32 	%r320, %r311, 1;
	setp.ne.s32 	%p22, %r320, 5;
	@%p22 bra 	$L__BB0_6;
	st.global.u32 	[%rd2+4], %r331;
	st.global.u32 	[%rd2+8], %r330;
	st.global.u32 	[%rd2+12], %r329;
	st.global.u32 	[%rd2+16], %r328;
	st.global.u32 	[%rd2+20], %r327;
	add.s32 	%r314, %r314, 1;
	setp.lt.u32 	%p23, %r314, %r3;
	@%p23 bra 	$L__BB0_5;
$L__BB0_42:
	shr.u64 	%rd7, %rd17, 2;
	add.s32 	%r313, %r313, 1;
	setp.gt.u64 	%p24, %rd17, 3;
	mov.u64 	%rd17, %rd7;
	@%p24 bra 	$L__BB0_3;
$L__BB0_43:
	mov.b32 	%r312, 0;
	st.global.v2.u32 	[%rd2+24], {%r312, %r312};
	st.global.u32 	[%rd2+32], %r312;
	mov.b64 	%rd16, 0;
	st.global.u64 	[%rd2+40], %rd16;
$L__BB0_44:
	ret;

}


// ===== COMPILED SASS (sm_100) =====

	.target	sm_100

	.elftype	@"ET_EXEC"


//--------------------- .note.nv.tkinfo           --------------------------
	.section	.note.nv.tkinfo,"",@"SHT_NOTE"
	.sectionflags	@"SHF_NOTE_NV_TKINFO"
	.tkinfo
        /*0018*/ 	.word	0x00000002
        /*0030*/ 	.string	""
        /*0030*/ 	.string	"ptxas"
        /*0030*/ 	.string	"Cuda compilation tools, release 13.0, V13.0.88"
        /*0030*/ 	.string	"Build cuda_13.0.r13.0/compiler.36424714_0"
        /*0030*/ 	.string	"-arch sm_100 -m 64 "



//--------------------- .note.nv.cuinfo           --------------------------
	.section	.note.nv.cuinfo,"",@"SHT_NOTE"
	.sectionflags	@"SHF_NOTE_NV_CUINFO"
        /*0018*/ 	.short	0x0002
        /*001a*/ 	.short	0x0064
        /*001c*/ 	.short	0x0082
	.zero		2


//--------------------- .nv.info                  --------------------------
	.section	.nv.info,"",@"SHT_CUDA_INFO"
	.align	4


	//----- nvinfo : EIATTR_REGCOUNT
	.align		4
        /*0000*/ 	.byte	0x04, 0x2f
        /*0002*/ 	.short	(.L_10 - .L_9)
	.align		4
.L_9:
        /*0004*/ 	.word	index@(_Z16setupCurandStateP17curandStateXORWOWi)
        /*0008*/ 	.word	0x0000001f


	//----- nvinfo : EIATTR_FRAME_SIZE
	.align		4
.L_10:
        /*000c*/ 	.byte	0x04, 0x11
        /*000e*/ 	.short	(.L_12 - .L_11)
	.align		4
.L_11:
        /*0010*/ 	.word	index@(_Z16setupCurandStateP17curandStateXORWOWi)
        /*0014*/ 	.word	0x00000000


	//----- nvinfo : EIATTR_MIN_STACK_SIZE
	.align		4
.L_12:
        /*0018*/ 	.byte	0x04, 0x12
        /*001a*/ 	.short	(.L_14 - .L_13)
	.align		4
.L_13:
        /*001c*/ 	.word	index@(_Z16setupCurandStateP17curandStateXORWOWi)
        /*0020*/ 	.word	0x00000000
.L_14:


//--------------------- .nv.compat                --------------------------
	.section	.nv.compat,"",@"SHT_CUDA_COMPAT_INFO"
	.align	4
        /*0000*/ 	.byte	0x02, 0x09, 0x00, 0x00, 0x02, 0x02, 0x01, 0x00, 0x02, 0x05, 0x05, 0x00, 0x03, 0x07, 0x01, 0x01
        /*0010*/ 	.byte	0x02, 0x03, 0x00, 0x00, 0x02, 0x06, 0x01, 0x00, 0x04, 0x0b, 0x08, 0x00, 0x09, 0x00, 0x00, 0x00
        /*0020*/ 	.byte	0x00, 0x00, 0x00, 0x00


//--------------------- .nv.info._Z16setupCurandStateP17curandStateXORWOWi --------------------------
	.section	.nv.info._Z16setupCurandStateP17curandStateXORWOWi,"",@"SHT_CUDA_INFO"
	.sectionflags	@""
	.align	4


	//----- nvinfo : EIATTR_CUDA_API_VERSION
	.align		4
        /*0000*/ 	.byte	0x04, 0x37
        /*0002*/ 	.short	(.L_16 - .L_15)
.L_15:
        /*0004*/ 	.word	0x00000082


	//----- nvinfo : EIATTR_KPARAM_INFO
	.align		4
.L_16:
        /*0008*/ 	.byte	0x04, 0x17
        /*000a*/ 	.short	(.L_18 - .L_17)
.L_17:
        /*000c*/ 	.word	0x00000000
        /*0010*/ 	.short	0x0001
        /*0012*/ 	.short	0x0008
        /*0014*/ 	.byte	0x00, 0xf0, 0x11, 0x00


	//----- nvinfo : EIATTR_KPARAM_INFO
	.align		4
.L_18:
        /*0018*/ 	.byte	0x04, 0x17
        /*001a*/ 	.short	(.L_20 - .L_19)
.L_19:
        /*001c*/ 	.word	0x00000000
        /*0020*/ 	.short	0x0000
        /*0022*/ 	.short	0x0000
        /*0024*/ 	.byte	0x00, 0xf5, 0x21, 0x00


	//----- nvinfo : EIATTR_SPARSE_MMA_MASK
	.align		4
.L_20:
        /*0028*/ 	.byte	0x03, 0x50
        /*002a*/ 	.short	0x0000


	//----- nvinfo : EIATTR_MAXREG_COUNT
	.align		4
        /*002c*/ 	.byte	0x03, 0x1b
        /*002e*/ 	.short	0x00ff


	//----- nvinfo : EIATTR_MERCURY_ISA_VERSION
	.align		4
        /*0030*/ 	.byte	0x03, 0x5f
        /*0032*/ 	.short	0x0101


	//----- nvinfo : EIATTR_VRC_CTA_INIT_COUNT
	.align		4
        /*0034*/ 	.byte	0x02, 0x4a
	.zero		1
	.zero		1


	//----- nvinfo : EIATTR_EXIT_INSTR_OFFSETS
	.align		4
        /*0038*/ 	.byte	0x04, 0x1c
        /*003a*/ 	.short	(.L_22 - .L_21)


	//   ....[0]....
.L_21:
        /*003c*/ 	.word	0x00000070


	//   ....[1]....
        /*0040*/ 	.word	0x00000eb0


	//----- nvinfo : EIATTR_CRS_STACK_SIZE
	.align		4
.L_22:
        /*0044*/ 	.byte	0x04, 0x1e
        /*0046*/ 	.short	(.L_24 - .L_23)
.L_23:
        /*0048*/ 	.word	0x00000000


	//----- nvinfo : EIATTR_CBANK_PARAM_SIZE
	.align		4
.L_24:
        /*004c*/ 	.byte	0x03, 0x19
        /*004e*/ 	.short	0x000c


	//----- nvinfo : EIATTR_PARAM_CBANK
	.align		4
        /*0050*/ 	.byte	0x04, 0x0a
        /*0052*/ 	.short	(.L_26 - .L_25)
	.align		4
.L_25:
        /*0054*/ 	.word	index@(.nv.constant0._Z16setupCurandStateP17curandStateXORWOWi)
        /*0058*/ 	.short	0x0380
        /*005a*/ 	.short	0x000c


	//----- nvinfo : EIATTR_SW_WAR
	.align		4
.L_26:
        /*005c*/ 	.byte	0x04, 0x36
        /*005e*/ 	.short	(.L_28 - .L_27)
.L_27:
        /*0060*/ 	.word	0x00000008
.L_28:


//--------------------- .nv.callgraph             --------------------------
	.section	.nv.callgraph,"",@"SHT_CUDA_CALLGRAPH"
	.align	4
	.sectionentsize	8
	.align		4
        /*0000*/ 	.word	0x00000000
	.align		4
        /*0004*/ 	.word	0xffffffff
	.align		4
        /*0008*/ 	.word	0x00000000
	.align		4
        /*000c*/ 	.word	0xfffffffe
	.align		4
        /*0010*/ 	.word	0x00000000
	.align		4
        /*0014*/ 	.word	0xfffffffd
	.align		4
        /*0018*/ 	.word	0x00000000
	.align		4
        /*001c*/ 	.word	0xfffffffc


//--------------------- .nv.constant4             --------------------------
	.section	.nv.constant4,"a",@progbits
	.align	8
	.align		8
.nv.constant4:
        /*0000*/ 	.dword	precalc_xorwow_matrix
	.align		8
        /*0008*/ 	.dword	precalc_xorwow_offset_matrix
	.align		8
        /*0010*/ 	.dword	mrg32k3aM1
	.align		8
        /*0018*/ 	.dword	mrg32k3aM2
	.align		8
        /*0020*/ 	.dword	mrg32k3aM1SubSeq
	.align		8
        /*0028*/ 	.dword	mrg32k3aM2SubSeq
	.align		8
        /*0030*/ 	.dword	mrg32k3aM1Seq
	.align		8
        /*0038*/ 	.dword	mrg32k3aM2Seq


//--------------------- .nv.constant3             --------------------------
	.section	.nv.constant3,"a",@progbits
	.align	8
.nv.constant3:
	.type		__cr_lgamma_table,@object
	.size		__cr_lgamma_table,(.L_8 - __cr_lgamma_table)
__cr_lgamma_table:
        /*0000*/ 	.byte	0x00, 0x00, 0x00, 0x00, 0x00, 0x00, 0x00, 0x00, 0x00, 0x00, 0x00, 0x00, 0x00, 0x00, 0x00, 0x00
        /*0010*/ 	.byte	0xef, 0x39, 0xfa, 0xfe, 0x42, 0x2e, 0xe6, 0x3f, 0x02, 0x20, 0x2a, 0xfa, 0x0b, 0xab, 0xfc, 0x3f
        /*0020*/ 	.byte	0xf9, 0x2c, 0x92, 0x7c, 0xa7, 0x6c, 0x09, 0x40, 0xc9, 0x79, 0x44, 0x3c, 0x64, 0x26, 0x13, 0x40
        /*0030*/ 	.byte	0xca, 0x01, 0xcf, 0x3a, 0x27, 0x51, 0x1a, 0x40, 0x30, 0xcc, 0x2d, 0xf3, 0xe1, 0x0c, 0x21, 0x40
        /*0040*/ 	.byte	0x0d, 0xb7, 0xfc, 0x82, 0x8e, 0x35, 0x25, 0x40
.L_8:


//--------------------- .text._Z16setupCurandStateP17curandStateXORWOWi --------------------------
	.section	.text._Z16setupCurandStateP17curandStateXORWOWi,"ax",@progbits
	.align	128
        .global         _Z16setupCurandStateP17curandStateXORWOWi
        .type           _Z16setupCurandStateP17curandStateXORWOWi,@function
        .size           _Z16setupCurandStateP17curandStateXORWOWi,(.L_x_9 - _Z16setupCurandStateP17curandStateXORWOWi)
        .other          _Z16setupCurandStateP17curandStateXORWOWi,@"STO_CUDA_ENTRY STV_DEFAULT"
_Z16setupCurandStateP17curandStateXORWOWi:
.text._Z16setupCurandStateP17curandStateXORWOWi:
[----:B------:R-:W-:Y:S01]  /*0000*/  LDC R1, c[0x0][0x37c] ;  /* 0x0000df00ff017b82 */ /* 0x000fe20000000800 */
[----:B------:R-:W0:Y:S01]  /*0010*/  S2R R13, SR_TID.X ;  /* 0x00000000000d7919 */ /* 0x000e220000002100 */
[----:B------:R-:W0:Y:S01]  /*0020*/  LDCU UR4, c[0x0][0x360] ;  /* 0x00006c00ff0477ac */ /* 0x000e220008000800 */
[----:B------:R-:W0:Y:S01]  /*0030*/  S2R R0, SR_CTAID.X ;  /* 0x0000000000007919 */ /* 0x000e220000002500 */
[----:B------:R-:W1:Y:S01]  /*0040*/  LDCU UR5, c[0x0][0x388] ;  /* 0x00007100ff0577ac */ /* 0x000e620008000800 */
[----:B0-----:R-:W-:-:S05]  /*0050*/  IMAD R13, R0, UR4, R13 ;  /* 0x00000004000d7c24 */ /* 0x001fca000f8e020d */
[----:B-1----:R-:W-:-:S13]  /*0060*/  ISETP.GE.AND P0, PT, R13, UR5, PT ;  /* 0x000000050d007c0c */ /* 0x002fda000bf06270 */
[----:B------:R-:W-:Y:S05]  /*0070*/  @P0 EXIT ;  /* 0x000000000000094d */ /* 0x000fea0003800000 */
[----:B------:R-:W0:Y:S01]  /*0080*/  LDC.64 R6, c[0x0][0x380] ;  /* 0x0000e000ff067b82 */ /* 0x000e220000000a00 */
[----:B------:R-:W1:Y:S01]  /*0090*/  LDCU.64 UR4, c[0x0][0x358] ;  /* 0x00006b00ff0477ac */ /* 0x000e620008000a00 */
[----:B------:R-:W-:Y:S01]  /*00a0*/  IMAD.MOV.U32 R2, RZ, RZ, 0x3198c20f ;  /* 0x3198c20fff027424 */ /* 0x000fe200078e00ff */
[----:B------:R-:W-:Y:S01]  /*00b0*/  ISETP.NE.AND P0, PT, R13, RZ, PT ;  /* 0x000000ff0d00720c */ /* 0x000fe20003f05270 */
[----:B------:R-:W-:Y:S01]  /*00c0*/  IMAD.MOV.U32 R3, RZ, RZ, 0x5efdb30c ;  /* 0x5efdb30cff037424 */ /* 0x000fe200078e00ff */
[----:B------:R-:W-:Y:S01]  /*00d0*/  BSSY.RECONVERGENT B0, `(.L_x_0) ;  /* 0x00000da000007945 */ /* 0x000fe20003800200 */
[----:B------:R-:W-:Y:S02]  /*00e0*/  IMAD.MOV.U32 R4, RZ, RZ, 0x423bb012 ;  /* 0x423bb012ff047424 */ /* 0x000fe400078e00ff */
[----:B------:R-:W-:Y:S02]  /*00f0*/  IMAD.MOV.U32 R5, RZ, RZ, -0x75bd8fc ;  /* 0xf8a42704ff057424 */ /* 0x000fe400078e00ff */
[----:B------:R-:W-:-:S02]  /*0100*/  IMAD.MOV.U32 R8, RZ, RZ, -0x23270784 ;  /* 0xdcd8f87cff087424 */ /* 0x000fc400078e00ff */
[----:B------:R-:W-:Y:S02]  /*0110*/  IMAD.MOV.U32 R9, RZ, RZ, 0x57fa2510 ;  /* 0x57fa2510ff097424 */ /* 0x000fe400078e00ff */
[----:B0-----:R-:W-:-:S05]  /*0120*/  IMAD.WIDE R6, R13, 0x30, R6 ;  /* 0x000000300d067825 */ /* 0x001fca00078e0206 */
[----:B-1----:R0:W-:Y:S04]  /*0130*/  STG.E.64 desc[UR4][R6.64], R2 ;  /* 0x0000000206007986 */ /* 0x0021e8000c101b04 */
[----:B------:R0:W-:Y:S04]  /*0140*/  STG.E.64 desc[UR4][R6.64+0x8], R4 ;  /* 0x0000080406007986 */ /* 0x0001e8000c101b04 */
[----:B------:R0:W-:Y:S01]  /*0150*/  STG.E.64 desc[UR4][R6.64+0x10], R8 ;  /* 0x0000100806007986 */ /* 0x0001e2000c101b04 */
[----:B------:R-:W-:Y:S05]  /*0160*/  @!P0 BRA `(.L_x_1) ;  /* 0x0000000c00408947 */ /* 0x000fea0003800000 */
[----:B------:R-:W-:Y:S01]  /*0170*/  SHF.R.S32.HI R0, RZ, 0x1f, R13 ;  /* 0x0000001fff007819 */ /* 0x000fe2000001140d */
[----:B------:R-:W-:-:S07]  /*0180*/  IMAD.MOV.U32 R12, RZ, RZ, RZ ;  /* 0x000000ffff0c7224 */ /* 0x000fce00078e00ff */
.L_x_7:
[----:B0-----:R-:W-:Y:S01]  /*0190*/  LOP3.LUT R2, R13, 0x3, RZ, 0xc0, !PT ;  /* 0x000000030d027812 */ /* 0x001fe200078ec0ff */
[----:B------:R-:W-:Y:S03]  /*01a0*/  BSSY.RECONVERGENT B1, `(.L_x_2) ;  /* 0x00000c6000017945 */ /* 0x000fe60003800200 */
[----:B------:R-:W-:-:S04]  /*01b0*/  ISETP.NE.U32.AND P0, PT, R2, RZ, PT ;  /* 0x000000ff0200720c */ /* 0x000fc80003f05070 */
[----:B------:R-:W-:-:S13]  /*01c0*/  ISETP.NE.AND.EX P0, PT, RZ, RZ, PT, P0 ;  /* 0x000000ffff00720c */ /* 0x000fda0003f05300 */
[----:B------:R-:W-:Y:S05]  /*01d0*/  @!P0 BRA `(.L_x_3) ;  /* 0x0000000c00088947 */ /* 0x000fea0003800000 */
[----:B------:R-:W0:Y:S01]  /*01e0*/  LDC.64 R8, c[0x4][RZ] ;  /* 0x01000000ff087b82 */ /* 0x000e220000000a00 */
[----:B------:R-:W-:Y:S02]  /*01f0*/  IMAD.MOV.U32 R14, RZ, RZ, RZ ;  /* 0x000000ffff0e7224 */ /* 0x000fe400078e00ff */
[----:B0-----:R-:W-:-:S07]  /*0200*/  IMAD.WIDE.U32 R8, R12, 0xc80, R8 ;  /* 0x00000c800c087825 */ /* 0x001fce00078e0008 */
.L_x_6:
[----:B0-----:R-:W-:Y:S01]  /*0210*/  IMAD.MOV.U32 R15, RZ, RZ, RZ ;  /* 0x000000ffff0f7224 */ /* 0x001fe200078e00ff */
[----:B------:R-:W-:Y:S01]  /*0220*/  CS2R R2, SRZ ;  /* 0x0000000000027805 */ /* 0x000fe2000001ff00 */
[----:B------:R-:W-:Y:S01]  /*0230*/  IMAD.MOV.U32 R17, RZ, RZ, RZ ;  /* 0x000000ffff117224 */ /* 0x000fe200078e00ff */
[----:B------:R-:W-:-:S07]  /*0240*/  CS2R R4, SRZ ;  /* 0x0000000000047805 */ /* 0x000fce000001ff00 */
.L_x_5:
[----:B------:R-:W-:-:S05]  /*0250*/  IMAD.WIDE.U32 R10, R17, 0x4, R6 ;  /* 0x00000004110a7825 */ /* 0x000fca00078e0006 */
[----:B------:R0:W5:Y:S01]  /*0260*/  LDG.E R16, desc[UR4][R10.64+0x4] ;  /* 0x000004040a107981 */ /* 0x000162000c1e1900 */
[----:B------:R-:W-:-:S07]  /*0270*/  IMAD.MOV.U32 R19, RZ, RZ, RZ ;  /* 0x000000ffff137224 */ /* 0x000fce00078e00ff */
.L_x_4:
[----:B-----5:R-:W-:Y:S01]  /*0280*/  SHF.R.U32.HI R24, RZ, R19, R16 ;  /* 0x00000013ff187219 */ /* 0x020fe20000011610 */
[----:B0-----:R-:W-:-:S03]  /*0290*/  IMAD.SHL.U32 R10, R17, 0x20, RZ ;  /* 0x00000020110a7824 */ /* 0x001fc600078e00ff */
[----:B------:R-:W-:Y:S01]  /*02a0*/  LOP3.LUT R11, R24, 0x1, RZ, 0xc0, !PT ;  /* 0x00000001180b7812 */ /* 0x000fe200078ec0ff */
[----:B------:R-:W-:-:S03]  /*02b0*/  IMAD.IADD R10, R10, 0x1, R19 ;  /* 0x000000010a0a7824 */ /* 0x000fc600078e0213 */
[----:B------:R-:W-:Y:S01]  /*02c0*/  ISETP.NE.U32.AND P0, PT, R11, 0x1, PT ;  /* 0x000000010b00780c */ /* 0x000fe20003f05070 */
[----:B------:R-:W-:-:S03]  /*02d0*/  IMAD R11, R10, 0x5, RZ ;  /* 0x000000050a0b7824 */ /* 0x000fc600078e02ff */
[----:B------:R-:W-:Y:S01]  /*02e0*/  R2P PR, R24, 0x7e ;  /* 0x0000007e18007804 */ /* 0x000fe20000000000 */
[----:B------:R-:W-:-:S08]  /*02f0*/  IMAD.WIDE.U32 R10, R11, 0x4, R8 ;  /* 0x000000040b0a7825 */ /* 0x000fd000078e0008 */
[----:B------:R-:W2:Y:S04]  /*0300*/  @!P0 LDG.E R18, desc[UR4][R10.64] ;  /* 0x000000040a128981 */ /* 0x000ea8000c1e1900 */
[----:B------:R-:W3:Y:S04]  /*0310*/  @!P0 LDG.E R20, desc[UR4][R10.64+0x10] ;  /* 0x000010040a148981 */ /* 0x000ee8000c1e1900 */
[----:B------:R-:W4:Y:S04]  /*0320*/  @P1 LDG.E R22, desc[UR4][R10.64+0x14] ;  /* 0x000014040a161981 */ /* 0x000f28000c1e1900 */
[----:B------:R-:W4:Y:S04]  /*0330*/  @P2 LDG.E R26, desc[UR4][R10.64+0x28] ;  /* 0x000028040a1a2981 */ /* 0x000f28000c1e1900 */
[----:B------:R-:W4:Y:S04]  /*0340*/  @!P0 LDG.E R21, desc[UR4][R10.64+0x4] ;  /* 0x000004040a158981 */ /* 0x000f28000c1e1900 */
[----:B------:R-:W4:Y:S04]  /*0350*/  @!P0 LDG.E R23, desc[UR4][R10.64+0xc] ;  /* 0x00000c040a178981 */ /* 0x000f28000c1e1900 */
[----:B------:R-:W4:Y:S04]  /*0360*/  @P1 LDG.E R25, desc[UR4][R10.64+0x18] ;  /* 0x000018040a191981 */ /* 0x000f28000c1e1900 */
[----:B------:R-:W4:Y:S04]  /*0370*/  @P3 LDG.E R28, desc[UR4][R10.64+0x3c] ;  /* 0x00003c040a1c3981 */ /* 0x000f28000c1e1900 */
[----:B------:R-:W4:Y:S01]  /*0380*/  @P6 LDG.E R27, desc[UR4][R10.64+0x7c] ;  /* 0x00007c040a1b6981 */ /* 0x000f22000c1e1900 */
[----:B--2---:R-:W-:-:S03]  /*0390*/  @!P0 LOP3.LUT R15, R15, R18, RZ, 0x3c, !PT ;  /* 0x000000120f0f8212 */ /* 0x004fc600078e3cff */
[----:B------:R-:W2:Y:S01]  /*03a0*/  @!P0 LDG.E R18, desc[UR4][R10.64+0x8] ;  /* 0x000008040a128981 */ /* 0x000ea2000c1e1900 */
[----:B---3--:R-:W-:-:S03]  /*03b0*/  @!P0 LOP3.LUT R3, R3, R20, RZ, 0x3c, !PT ;  /* 0x0000001403038212 */ /* 0x008fc600078e3cff */
[----:B------:R-:W3:Y:S01]  /*03c0*/  @P1 LDG.E R20, desc[UR4][R10.64+0x24] ;  /* 0x000024040a141981 */ /* 0x000ee2000c1e1900 */
[----:B----4-:R-:W-:-:S03]  /*03d0*/  @P1 LOP3.LUT R15, R15, R22, RZ, 0x3c, !PT ;  /* 0x000000160f0f1212 */ /* 0x010fc600078e3cff */
[----:B------:R-:W4:Y:S01]  /*03e0*/  @P2 LDG.E R22, desc[UR4][R10.64+0x38] ;  /* 0x000038040a162981 */ /* 0x000f22000c1e1900 */
[----:B------:R-:W-:-:S03]  /*03f0*/  @P2 LOP3.LUT R15, R15, R26, RZ, 0x3c, !PT ;  /* 0x0000001a0f0f2212 */ /* 0x000fc600078e3cff */
[----:B------:R-:W4:Y:S01]  /*0400*/  @P4 LDG.E R26, desc[UR4][R10.64+0x50] ;  /* 0x000050040a1a4981 */ /* 0x000f22000c1e1900 */
[----:B------:R-:W-:-:S03]  /*0410*/  @!P0 LOP3.LUT R4, R4, R21, RZ, 0x3c, !PT ;  /* 0x0000001504048212 */ /* 0x000fc600078e3cff */
[----:B------:R-:W4:Y:S01]  /*0420*/  @P1 LDG.E R21, desc[UR4][R10.64+0x20] ;  /* 0x000020040a151981 */ /* 0x000f22000c1e1900 */
[----:B------:R-:W-:-:S03]  /*0430*/  @!P0 LOP3.LUT R2, R2, R23, RZ, 0x3c, !PT ;  /* 0x0000001702028212 */ /* 0x000fc600078e3cff */
[----:B------:R-:W4:Y:S01]  /*0440*/  @P2 LDG.E R23, desc[UR4][R10.64+0x2c] ;  /* 0x00002c040a172981 */ /* 0x000f22000c1e1900 */
[----:B------:R-:W-:-:S03]  /*0450*/  @P1 LOP3.LUT R4, R4, R25, RZ, 0x3c, !PT ;  /* 0x0000001904041212 */ /* 0x000fc600078e3cff */
[----:B------:R-:W4:Y:S01]  /*0460*/  @P2 LDG.E R25, desc[UR4][R10.64+0x34] ;  /* 0x000034040a192981 */ /* 0x000f22000c1e1900 */
[----:B--2---:R-:W-:-:S03]  /*0470*/  @!P0 LOP3.LUT R5, R5, R18, RZ, 0x3c, !PT ;  /* 0x0000001205058212 */ /* 0x004fc600078e3cff */
[----:B------:R-:W2:Y:S01]  /*0480*/  @P1 LDG.E R18, desc[UR4][R10.64+0x1c] ;  /* 0x00001c040a121981 */ /* 0x000ea2000c1e1900 */
[----:B---3--:R-:W-:-:S03]  /*0490*/  @P1 LOP3.LUT R3, R3, R20, RZ, 0x3c, !PT ;  /* 0x0000001403031212 */ /* 0x008fc600078e3cff */
[----:B------:R-:W3:Y:S01]  /*04a0*/  @P2 LDG.E R20, desc[UR4][R10.64+0x30] ;  /* 0x000030040a142981 */ /* 0x000ee2000c1e1900 */
[----:B----4-:R-:W-:-:S03]  /*04b0*/  @P2 LOP3.LUT R3, R3, R22, RZ, 0x3c, !PT ;  /* 0x0000001603032212 */ /* 0x010fc600078e3cff */
[----:B------:R-:W4:Y:S01]  /*04c0*/  @P3 LDG.E R22, desc[UR4][R10.64+0x4c] ;  /* 0x00004c040a163981 */ /* 0x000f22000c1e1900 */
[----:B------:R-:W-:-:S04]  /*04d0*/  @P3 LOP3.LUT R15, R15, R28, RZ, 0x3c, !PT ;  /* 0x0000001c0f0f3212 */ /* 0x000fc800078e3cff */
[----:B------:R-:W-:Y:S02]  /*04e0*/  @P4 LOP3.LUT R15, R15, R26, RZ, 0x3c, !PT ;  /* 0x0000001a0f0f4212 */ /* 0x000fe400078e3cff */
[----:B------:R-:W-:Y:S01]  /*04f0*/  @P1 LOP3.LUT R2, R2, R21, RZ, 0x3c, !PT ;  /* 0x0000001502021212 */ /* 0x000fe200078e3cff */
[----:B------:R-:W4:Y:S04]  /*0500*/  @P5 LDG.E R26, desc[UR4][R10.64+0x64] ;  /* 0x000064040a1a5981 */ /* 0x000f28000c1e1900 */
[----:B------:R-:W4:Y:S01]  /*0510*/  @P3 LDG.E R21, desc[UR4][R10.64+0x40] ;  /* 0x000040040a153981 */ /* 0x000f22000c1e1900 */
[----:B------:R-:W-:Y:S02]  /*0520*/  @P2 LOP3.LUT R4, R4, R23, RZ, 0x3c, !PT ;  /* 0x0000001704042212 */ /* 0x000fe400078e3cff */
[----:B------:R-:W-:Y:S01]  /*0530*/  @P2 LOP3.LUT R2, R2, R25, RZ, 0x3c, !PT ;  /* 0x0000001902022212 */ /* 0x000fe200078e3cff */
[----:B------:R-:W4:Y:S04]  /*0540*/  @P3 LDG.E R23, desc[UR4][R10.64+0x48] ;  /* 0x000048040a173981 */ /* 0x000f28000c1e1900 */
[----:B------:R-:W4:Y:S01]  /*0550*/  @P4 LDG.E R25, desc[UR4][R10.64+0x54] ;  /* 0x000054040a194981 */ /* 0x000f22000c1e1900 */
[----:B--2---:R-:W-:-:S03]  /*0560*/  @P1 LOP3.LUT R5, R5, R18, RZ, 0x3c, !PT ;  /* 0x0000001205051212 */ /* 0x004fc600078e3cff */
[----:B------:R-:W2:Y:S01]  /*0570*/  @P3 LDG.E R18, desc[UR4][R10.64+0x44] ;  /* 0x000044040a123981 */ /* 0x000ea2000c1e1900 */
[----:B---3--:R-:W-:-:S03]  /*0580*/  @P2 LOP3.LUT R5, R5, R20, RZ, 0x3c, !PT ;  /* 0x0000001405052212 */ /* 0x008fc600078e3cff */
[----:B------:R-:W3:Y:S01]  /*0590*/  @P4 LDG.E R20, desc[UR4][R10.64+0x58] ;  /* 0x000058040a144981 */ /* 0x000ee2000c1e1900 */
[----:B----4-:R-:W-:-:S03]  /*05a0*/  @P3 LOP3.LUT R3, R3, R22, RZ, 0x3c, !PT ;  /* 0x0000001603033212 */ /* 0x010fc600078e3cff */
[----:B------:R-:W4:Y:S01]  /*05b0*/  @P4 LDG.E R22, desc[UR4][R10.64+0x60] ;  /* 0x000060040a164981 */ /* 0x000f22000c1e1900 */
[----:B------:R-:W-:Y:S02]  /*05c0*/  LOP3.LUT P0, RZ, R24, 0x80, RZ, 0xc0, !PT ;  /* 0x0000008018ff7812 */ /* 0x000fe4000780c0ff */
[----:B------:R-:W-:Y:S02]  /*05d0*/  @P5 LOP3.LUT R15, R15, R26, RZ, 0x3c, !PT ;  /* 0x0000001a0f0f5212 */ /* 0x000fe400078e3cff */
[----:B------:R-:W4:Y:S01]  /*05e0*/  @P6 LDG.E R26, desc[UR4][R10.64+0x78] ;  /* 0x000078040a1a6981 */ /* 0x000f22000c1e1900 */
[----:B------:R-:W-:-:S03]  /*05f0*/  @P3 LOP3.LUT R4, R4, R21, RZ, 0x3c, !PT ;  /* 0x0000001504043212 */ /* 0x000fc600078e3cff */
[----:B------:R-:W4:Y:S01]  /*0600*/  @P4 LDG.E R21, desc[UR4][R10.64+0x5c] ;  /* 0x00005c040a154981 */ /* 0x000f22000c1e1900 */
[----:B------:R-:W-:-:S03]  /*0610*/  @P3 LOP3.LUT R2, R2, R23, RZ, 0x3c, !PT ;  /* 0x0000001702023212 */ /* 0x000fc600078e3cff */
[----:B------:R-:W4:Y:S01]  /*0620*/  @P5 LDG.E R23, desc[UR4][R10.64+0x68] ;  /* 0x000068040a175981 */ /* 0x000f22000c1e1900 */
[----:B------:R-:W-:-:S03]  /*0630*/  @P4 LOP3.LUT R4, R4, R25, RZ, 0x3c, !PT ;  /* 0x0000001904044212 */ /* 0x000fc600078e3cff */
[----:B------:R-:W4:Y:S01]  /*0640*/  @P5 LDG.E R25, desc[UR4][R10.64+0x70] ;  /* 0x000070040a195981 */ /* 0x000f22000c1e1900 */
[----:B--2---:R-:W-:-:S03]  /*0650*/  @P3 LOP3.LUT R5, R5, R18, RZ, 0x3c, !PT ;  /* 0x0000001205053212 */ /* 0x004fc600078e3cff */
[----:B------:R-:W2:Y:S01]  /*0660*/  @P5 LDG.E R18, desc[UR4][R10.64+0x6c] ;  /* 0x00006c040a125981 */ /* 0x000ea2000c1e1900 */
[----:B---3--:R-:W-:-:S03]  /*0670*/  @P4 LOP3.LUT R5, R5, R20, RZ, 0x3c, !PT ;  /* 0x0000001405054212 */ /* 0x008fc600078e3cff */
[----:B------:R-:W3:Y:S01]  /*0680*/  @P5 LDG.E R20, desc[UR4][R10.64+0x74] ;  /* 0x000074040a145981 */ /* 0x000ee2000c1e1900 */
[----:B----4-:R-:W-:-:S03]  /*0690*/  @P4 LOP3.LUT R3, R3, R22, RZ, 0x3c, !PT ;  /* 0x0000001603034212 */ /* 0x010fc600078e3cff */
[----:B------:R-:W4:Y:S01]  /*06a0*/  @P0 LDG.E R22, desc[UR4][R10.64+0x8c] ;  /* 0x00008c040a160981 */ /* 0x000f22000c1e1900 */
[----:B------:R-:W-:-:S03]  /*06b0*/  @P6 LOP3.LUT R15, R15, R26, RZ, 0x3c, !PT ;  /* 0x0000001a0f0f6212 */ /* 0x000fc600078e3cff */
        /* <DEDUP_REMOVED lines=13> */
[----:B------:R-:W-:Y:S02]  /*0790*/  @P6 LOP3.LUT R4, R4, R27, RZ, 0x3c, !PT ;  /* 0x0000001b04046212 */ /* 0x000fe400078e3cff */
[----:B------:R-:W-:Y:S02]  /*07a0*/  @P6 LOP3.LUT R2, R2, R21, RZ, 0x3c, !PT ;  /* 0x0000001502026212 */ /* 0x000fe400078e3cff */
[----:B------:R-:W-:Y:S02]  /*07b0*/  @P0 LOP3.LUT R4, R4, R23, RZ, 0x3c, !PT ;  /* 0x0000001704040212 */ /* 0x000fe400078e3cff */
[----:B------:R-:W-:Y:S02]  /*07c0*/  @P0 LOP3.LUT R2, R2, R25, RZ, 0x3c, !PT ;  /* 0x0000001902020212 */ /* 0x000fe400078e3cff */
[----:B--2---:R-:W-:Y:S02]  /*07d0*/  @P6 LOP3.LUT R5, R5, R18, RZ, 0x3c, !PT ;  /* 0x0000001205056212 */ /* 0x004fe400078e3cff */
[----:B---3--:R-:W-:-:S02]  /*07e0*/  @P6 LOP3.LUT R3, R3, R20, RZ, 0x3c, !PT ;  /* 0x0000001403036212 */ /* 0x008fc400078e3cff */
[----:B----4-:R-:W-:Y:S02]  /*07f0*/  @P0 LOP3.LUT R5, R5, R22, RZ, 0x3c, !PT ;  /* 0x0000001605050212 */ /* 0x010fe400078e3cff */
[----:B------:R-:W-:Y:S02]  /*0800*/  @P0 LOP3.LUT R3, R3, R26, RZ, 0x3c, !PT ;  /* 0x0000001a03030212 */ /* 0x000fe400078e3cff */
[----:B------:R-:W-:-:S13]  /*0810*/  R2P PR, R24.B1, 0x7f ;  /* 0x0000007f18007804 */ /* 0x000fda0000001000 */
[----:B------:R-:W2:Y:S04]  /*0820*/  @P0 LDG.E R18, desc[UR4][R10.64+0xa0] ;  /* 0x0000a0040a120981 */ /* 0x000ea8000c1e1900 */
[----:B------:R-:W3:Y:S04]  /*0830*/  @P1 LDG.E R22, desc[UR4][R10.64+0xb4] ;  /* 0x0000b4040a161981 */ /* 0x000ee8000c1e1900 */
[----:B------:R-:W4:Y:S04]  /*0840*/  @P2 LDG.E R26, desc[UR4][R10.64+0xc8] ;  /* 0x0000c8040a1a2981 */ /* 0x000f28000c1e1900 */
[----:B------:R-:W4:Y:S04]  /*0850*/  @P3 LDG.E R28, desc[UR4][R10.64+0xdc] ;  /* 0x0000dc040a1c3981 */ /* 0x000f28000c1e1900 */
[----:B------:R-:W4:Y:S04]  /*0860*/  @P0 LDG.E R23, desc[UR4][R10.64+0xa4] ;  /* 0x0000a4040a170981 */ /* 0x000f28000c1e1900 */
[----:B------:R-:W4:Y:S04]  /*0870*/  @P0 LDG.E R20, desc[UR4][R10.64+0xa8] ;  /* 0x0000a8040a140981 */ /* 0x000f28000c1e1900 */
[----:B------:R-:W4:Y:S04]  /*0880*/  @P4 LDG.E R25, desc[UR4][R10.64+0xf0] ;  /* 0x0000f0040a194981 */ /* 0x000f28000c1e1900 */
        /* <DEDUP_REMOVED lines=21> */
[----:B------:R-:W-:Y:S02]  /*09e0*/  LOP3.LUT P0, RZ, R24, 0x8000, RZ, 0xc0, !PT ;  /* 0x0000800018ff7812 */ /* 0x000fe4000780c0ff */
[----:B----4-:R-:W-:Y:S01]  /*09f0*/  @P5 LOP3.LUT R15, R15, R26, RZ, 0x3c, !PT ;  /* 0x0000001a0f0f5212 */ /* 0x010fe200078e3cff */
[----:B------:R-:W4:Y:S04]  /*0a00*/  @P3 LDG.E R24, desc[UR4][R10.64+0xe4] ;  /* 0x0000e4040a183981 */ /* 0x000f28000c1e1900 */
[----:B------:R-:W2:Y:S01]  /*0a10*/  @P6 LDG.E R26, desc[UR4][R10.64+0x118] ;  /* 0x000118040a1a6981 */ /* 0x000ea2000c1e1900 */
        /* <DEDUP_REMOVED lines=8> */
[----:B---3--:R-:W-:-:S03]  /*0aa0*/  @P2 LOP3.LUT R3, R3, R22, RZ, 0x3c, !PT ;  /* 0x0000001603032212 */ /* 0x008fc600078e3cff */
[----:B------:R-:W3:Y:S01]  /*0ab0*/  @P4 LDG.E R22, desc[UR4][R10.64+0x100] ;  /* 0x000100040a164981 */ /* 0x000ee2000c1e1900 */
[----:B--2---:R-:W-:-:S03]  /*0ac0*/  @P6 LOP3.LUT R15, R15, R26, RZ, 0x3c, !PT ;  /* 0x0000001a0f0f6212 */ /* 0x004fc600078e3cff */
[----:B------:R-:W2:Y:S01]  /*0ad0*/  @P0 LDG.E R26, desc[UR4][R10.64+0x12c] ;  /* 0x00012c040a1a0981 */ /* 0x000ea2000c1e1900 */
[----:B----4-:R-:W-:-:S03]  /*0ae0*/  @P2 LOP3.LUT R2, R2, R23, RZ, 0x3c, !PT ;  /* 0x0000001702022212 */ /* 0x010fc600078e3cff */
[----:B------:R-:W4:Y:S01]  /*0af0*/  @P4 LDG.E R23, desc[UR4][R10.64+0xfc] ;  /* 0x0000fc040a174981 */ /* 0x000f22000c1e1900 */
[----:B------:R-:W-:-:S03]  /*0b00*/  @P2 LOP3.LUT R5, R5, R20, RZ, 0x3c, !PT ;  /* 0x0000001405052212 */ /* 0x000fc600078e3cff */
[----:B------:R-:W4:Y:S01]  /*0b10*/  @P4 LDG.E R20, desc[UR4][R10.64+0xf8] ;  /* 0x0000f8040a144981 */ /* 0x000f22000c1e1900 */
[----:B------:R-:W-:Y:S02]  /*0b20*/  @P3 LOP3.LUT R2, R2, R27, RZ, 0x3c, !PT ;  /* 0x0000001b02023212 */ /* 0x000fe400078e3cff */
[----:B------:R-:W-:Y:S01]  /*0b30*/  @P3 LOP3.LUT R4, R4, R25, RZ, 0x3c, !PT ;  /* 0x0000001904043212 */ /* 0x000fe200078e3cff */
[----:B------:R-:W4:Y:S01]  /*0b40*/  @P5 LDG.E R27, desc[UR4][R10.64+0x110] ;  /* 0x000110040a1b5981 */ /* 0x000f22000c1e1900 */
[----:B------:R-:W-:-:S03]  /*0b50*/  @P3 LOP3.LUT R5, R5, R24, RZ, 0x3c, !PT ;  /* 0x0000001805053212 */ /* 0x000fc600078e3cff */
[----:B------:R-:W4:Y:S04]  /*0b60*/  @P5 LDG.E R25, desc[UR4][R10.64+0x108] ;  /* 0x000108040a195981 */ /* 0x000f28000c1e1900 */
        /* <DEDUP_REMOVED lines=19> */
[----:B------:R-:W-:-:S05]  /*0ca0*/  VIADD R19, R19, 0x10 ;  /* 0x0000001013137836 */ /* 0x000fca0000000000 */
[----:B------:R-:W-:Y:S02]  /*0cb0*/  ISETP.NE.AND P1, PT, R19, 0x20, PT ;  /* 0x000000201300780c */ /* 0x000fe40003f25270 */
[----:B------:R-:W-:Y:S02]  /*0cc0*/  @P5 LOP3.LUT R3, R3, R18, RZ, 0x3c, !PT ;  /* 0x0000001203035212 */ /* 0x000fe400078e3cff */
[----:B------:R-:W-:Y:S02]  /*0cd0*/  @P6 LOP3.LUT R4, R4, R21, RZ, 0x3c, !PT ;  /* 0x0000001504046212 */ /* 0x000fe400078e3cff */
[----:B---3--:R-:W-:-:S04]  /*0ce0*/  @P6 LOP3.LUT R3, R3, R22, RZ, 0x3c, !PT ;  /* 0x0000001603036212 */ /* 0x008fc800078e3cff */
[----:B--2---:R-:W-:Y:S02]  /*0cf0*/  @P0 LOP3.LUT R3, R3, R26, RZ, 0x3c, !PT ;  /* 0x0000001a03030212 */ /* 0x004fe400078e3cff */
[----:B----4-:R-:W-:Y:S02]  /*0d00*/  @P6 LOP3.LUT R2, R2, R23, RZ, 0x3c, !PT ;  /* 0x0000001702026212 */ /* 0x010fe400078e3cff */
[----:B------:R-:W-:Y:S02]  /*0d10*/  @P6 LOP3.LUT R5, R5, R20, RZ, 0x3c, !PT ;  /* 0x0000001405056212 */ /* 0x000fe400078e3cff */
[----:B------:R-:W-:Y:S02]  /*0d20*/  @P0 LOP3.LUT R2, R2, R27, RZ, 0x3c, !PT ;  /* 0x0000001b02020212 */ /* 0x000fe400078e3cff */
[----:B------:R-:W-:Y:S02]  /*0d30*/  @P0 LOP3.LUT R4, R4, R25, RZ, 0x3c, !PT ;  /* 0x0000001904040212 */ /* 0x000fe400078e3cff */
[----:B------:R-:W-:Y:S01]  /*0d40*/  @P0 LOP3.LUT R5, R5, R24, RZ, 0x3c, !PT ;  /* 0x0000001805050212 */ /* 0x000fe200078e3cff */
[----:B------:R-:W-:Y:S06]  /*0d50*/  @P1 BRA `(.L_x_4) ;  /* 0xfffffff400481947 */ /* 0x000fec000383ffff */
[----:B------:R-:W-:-:S05]  /*0d60*/  VIADD R17, R17, 0x1 ;  /* 0x0000000111117836 */ /* 0x000fca0000000000 */
[----:B------:R-:W-:-:S13]  /*0d70*/  ISETP.NE.AND P0, PT, R17, 0x5, PT ;  /* 0x000000051100780c */ /* 0x000fda0003f05270 */
[----:B------:R-:W-:Y:S05]  /*0d80*/  @P0 BRA `(.L_x_5) ;  /* 0xfffffff400300947 */ /* 0x000fea000383ffff */
[----:B------:R0:W-:Y:S01]  /*0d90*/  STG.E.64 desc[UR4][R6.64+0x8], R4 ;  /* 0x0000080406007986 */ /* 0x0001e2000c101b04 */
[----:B------:R-:W-:Y:S01]  /*0da0*/  VIADD R14, R14, 0x1 ;  /* 0x000000010e0e7836 */ /* 0x000fe20000000000 */
[----:B------:R-:W-:Y:S02]  /*0db0*/  LOP3.LUT R11, R13, 0x3, RZ, 0xc0, !PT ;  /* 0x000000030d0b7812 */ /* 0x000fe400078ec0ff */
[----:B------:R0:W-:Y:S02]  /*0dc0*/  STG.E.64 desc[UR4][R6.64+0x10], R2 ;  /* 0x0000100206007986 */ /* 0x0001e4000c101b04 */
[----:B------:R-:W-:Y:S02]  /*0dd0*/  ISETP.GE.U32.AND P0, PT, R14, R11, PT ;  /* 0x0000000b0e00720c */ /* 0x000fe40003f06070 */
[----:B------:R0:W-:Y:S11]  /*0de0*/  STG.E desc[UR4][R6.64+0x4], R15 ;  /* 0x0000040f06007986 */ /* 0x0001f6000c101904 */
[----:B------:R-:W-:Y:S05]  /*0df0*/  @!P0 BRA `(.L_x_6) ;  /* 0xfffffff400048947 */ /* 0x000fea000383ffff */
.L_x_3:
[----:B------:R-:W-:Y:S05]  /*0e00*/  BSYNC.RECONVERGENT B1 ;  /* 0x0000000000017941 */ /* 0x000fea0003800200 */
.L_x_2:
[C---:B------:R-:W-:Y:S01]  /*0e10*/  ISETP.GT.U32.AND P0, PT, R13.reuse, 0x3, PT ;  /* 0x000000030d00780c */ /* 0x040fe20003f04070 */
[----:B------:R-:W-:Y:S01]  /*0e20*/  VIADD R12, R12, 0x1 ;  /* 0x000000010c0c7836 */ /* 0x000fe20000000000 */
[--C-:B------:R-:W-:Y:S02]  /*0e30*/  SHF.R.U64 R13, R13, 0x2, R0.reuse ;  /* 0x000000020d0d7819 */ /* 0x100fe40000001200 */
[----:B------:R-:W-:Y:S02]  /*0e40*/  ISETP.GT.U32.AND.EX P0, PT, R0, RZ, PT, P0 ;  /* 0x000000ff0000720c */ /* 0x000fe40003f04100 */
[----:B------:R-:W-:-:S11]  /*0e50*/  SHF.R.U32.HI R0, RZ, 0x2, R0 ;  /* 0x00000002ff007819 */ /* 0x000fd60000011600 */
[----:B------:R-:W-:Y:S05]  /*0e60*/  @P0 BRA `(.L_x_7) ;  /* 0xfffffff000c80947 */ /* 0x000fea000383ffff */
.L_x_1:
[----:B------:R-:W-:Y:S05]  /*0e70*/  BSYNC.RECONVERGENT B0 ;  /* 0x0000000000007941 */ /* 0x000fea0003800200 */
.L_x_0:
[----:B------:R-:W-:Y:S04]  /*0e80*/  STG.E.64 desc[UR4][R6.64+0x18], RZ ;  /* 0x000018ff06007986 */ /* 0x000fe8000c101b04 */
[----:B------:R-:W-:Y:S04]  /*0e90*/  STG.E desc[UR4][R6.64+0x20], RZ ;  /* 0x000020ff06007986 */ /* 0x000fe8000c101904 */
[----:B------:R-:W-:Y:S01]  /*0ea0*/  STG.E.64 desc[UR4][R6.64+0x28], RZ ;  /* 0x000028ff06007986 */ /* 0x000fe2000c101b04 */
[----:B------:R-:W-:Y:S05]  /*0eb0*/  EXIT ;  /* 0x000000000000794d */ /* 0x000fea0003800000 */
.L_x_8:
[----:B------:R-:W-:-:S00]  /*0ec0*/  BRA `(.L_x_8) ;  /* 0xfffffffc00fc7947 */ /* 0x000fc0000383ffff */
[----:B------:R-:W-:-:S00]  /*0ed0*/  NOP ;  /* 0x0000000000007918 */ /* 0x000fc00000000000 */
        /* <DEDUP_REMOVED lines=10> */
.L_x_9:


//--------------------- .nv.global.init           --------------------------
	.section	.nv.global.init,"aw",@progbits
	.align	4
.nv.global.init:
	.type		mrg32k3aM1SubSeq,@object
	.size		mrg32k3aM1SubSeq,(mrg32k3aM2SubSeq - mrg32k3aM1SubSeq)
mrg32k3aM1SubSeq:
        /*0000*/ 	.byte	0x0b, 0xcc, 0xee, 0x04, 0x73, 0x29, 0x8b, 0x6f, 0xf6, 0x53, 0x03, 0xf6, 0x23, 0xf6, 0xea, 0xda
        /* <DEDUP_REMOVED lines=125> */
	.type		mrg32k3aM2SubSeq,@object
	.size		mrg32k3aM2SubSeq,(mrg32k3aM1 - mrg32k3aM2SubSeq)
mrg32k3aM2SubSeq:
        /* <DEDUP_REMOVED lines=126> */
	.type		mrg32k3aM1,@object
	.size		mrg32k3aM1,(mrg32k3aM1Seq - mrg32k3aM1)
mrg32k3aM1:
        /* <DEDUP_REMOVED lines=144> */
	.type		mrg32k3aM1Seq,@object
	.size		mrg32k3aM1Seq,(mrg32k3aM2 - mrg32k3aM1Seq)
mrg32k3aM1Seq:
        /* <DEDUP_REMOVED lines=144> */
	.type		mrg32k3aM2,@object
	.size		mrg32k3aM2,(mrg32k3aM2Seq - mrg32k3aM2)
mrg32k3aM2:
        /* <DEDUP_REMOVED lines=144> */
	.type		mrg32k3aM2Seq,@object
	.size		mrg32k3aM2Seq,(precalc_xorwow_matrix - mrg32k3aM2Seq)
mrg32k3aM2Seq:
        /* <DEDUP_REMOVED lines=144> */
	.type		precalc_xorwow_matrix,@object
	.size		precalc_xorwow_matrix,(precalc_xorwow_offset_matrix - precalc_xorwow_matrix)
precalc_xorwow_matrix:
        /* <DEDUP_REMOVED lines=6400> */
	.type		precalc_xorwow_offset_matrix,@object
	.size		precalc_xorwow_offset_matrix,(.L_1 - precalc_xorwow_offset_matrix)
precalc_xorwow_offset_matrix:
        /* <DEDUP_REMOVED lines=6400> */
.L_1:


//--------------------- .nv.shared.reserved.0     --------------------------
	.section	.nv.shared.reserved.0,"aw",@nobits
	.weak		__nv_reservedSMEM_offset_0_alias
	.size		__nv_reservedSMEM_offset_0_alias, 0, 64
	.other		__nv_reservedSMEM_offset_0_alias,@"STO_CUDA_RESERVED_SHARED STV_DEFAULT"
__nv_reservedSMEM_offset_0_alias:
	.zero		0
	.zero		64


//--------------------- .nv.constant0._Z16setupCurandStateP17curandStateXORWOWi --------------------------
	.section	.nv.constant0._Z16setupCurandStateP17curandStateXORWOWi,"a",@progbits
	.sectionflags	@""
	.align	4
.nv.constant0._Z16setupCurandStateP17curandStateXORWOWi:
	.zero		908


//--------------------- SYMBOLS --------------------------

	.type		.nv.reservedSmem.offset0,@object
	.size		.nv.reservedSmem.offset0,0x4
